	.headerflags	@"EF_CUDA_TEXMODE_UNIFIED EF_CUDA_64BIT_ADDRESS EF_CUDA_ACCELERATORS EF_CUDA_SM90 EF_CUDA_VIRTUAL_SM(EF_CUDA_SM90)"
	.elftype	@"ET_EXEC"


//--------------------- .nv.info                  --------------------------
	.section	.nv.info,"",@"SHT_CUDA_INFO"
	.align	4


	//----- nvinfo : EIATTR_REGCOUNT
	.align		4
        /*0000*/ 	.byte	0x04, 0x2f
        /*0002*/ 	.short	(.L_1 - .L_0)
	.align		4
.L_0:
        /*0004*/ 	.word	index@(triton_poi_fused_add_20)
        /*0008*/ 	.word	0x0000000a


	//----- nvinfo : EIATTR_MIN_STACK_SIZE
	.align		4
.L_1:
        /*000c*/ 	.byte	0x04, 0x12
        /*000e*/ 	.short	(.L_3 - .L_2)
	.align		4
.L_2:
        /*0010*/ 	.word	index@(triton_poi_fused_add_20)
        /*0014*/ 	.word	0x00000000


	//----- nvinfo : EIATTR_FRAME_SIZE
	.align		4
.L_3:
        /*0018*/ 	.byte	0x04, 0x11
        /*001a*/ 	.short	(.L_5 - .L_4)
	.align		4
.L_4:
        /*001c*/ 	.word	index@(triton_poi_fused_add_20)
        /*0020*/ 	.word	0x00000000


	//----- nvinfo : EIATTR_MIN_STACK_SIZE
	.align		4
.L_5:
        /*0024*/ 	.byte	0x04, 0x12
        /*0026*/ 	.short	(.L_7 - .L_6)
	.align		4
.L_6:
        /*0028*/ 	.word	index@(triton_poi_fused_add_20)
        /*002c*/ 	.word	0x00000000
.L_7:


//--------------------- .nv.info.triton_poi_fused_add_20 --------------------------
	.section	.nv.info.triton_poi_fused_add_20,"",@"SHT_CUDA_INFO"
	.sectionflags	@""
	.align	4


	//----- nvinfo : EIATTR_CUDA_API_VERSION
	.align		4
        /*0000*/ 	.byte	0x04, 0x37
        /*0002*/ 	.short	(.L_9 - .L_8)
.L_8:
        /*0004*/ 	.word	0x0000007c


	//----- nvinfo : EIATTR_KPARAM_INFO
	.align		4
.L_9:
        /*0008*/ 	.byte	0x04, 0x17
        /*000a*/ 	.short	(.L_11 - .L_10)
.L_10:
        /*000c*/ 	.word	0x00000000
        /*0010*/ 	.short	0x0002
        /*0012*/ 	.short	0x0010
        /*0014*/ 	.byte	0x00, 0xf0, 0x11, 0x00


	//----- nvinfo : EIATTR_KPARAM_INFO
	.align		4
.L_11:
        /*0018*/ 	.byte	0x04, 0x17
        /*001a*/ 	.short	(.L_13 - .L_12)
.L_12:
        /*001c*/ 	.word	0x00000000
        /*0020*/ 	.short	0x0001
        /*0022*/ 	.short	0x0008
        /*0024*/ 	.byte	0x00, 0xf4, 0x21, 0x00


	//----- nvinfo : EIATTR_KPARAM_INFO
	.align		4
.L_13:
        /*0028*/ 	.byte	0x04, 0x17
        /*002a*/ 	.short	(.L_15 - .L_14)
.L_14:
        /*002c*/ 	.word	0x00000000
        /*0030*/ 	.short	0x0000
        /*0032*/ 	.short	0x0000
        /*0034*/ 	.byte	0x00, 0xf4, 0x21, 0x00


	//----- nvinfo : EIATTR_SPARSE_MMA_MASK
	.align		4
.L_15:
        /*0038*/ 	.byte	0x03, 0x50
        /*003a*/ 	.short	0x0000


	//----- nvinfo : EIATTR_MAXREG_COUNT
	.align		4
        /*003c*/ 	.byte	0x03, 0x1b
        /*003e*/ 	.short	0x00ff


	//----- nvinfo : EIATTR_EXIT_INSTR_OFFSETS
	.align		4
        /*0040*/ 	.byte	0x04, 0x1c
        /*0042*/ 	.short	(.L_17 - .L_16)


	//   ....[0]....
.L_16:
        /*0044*/ 	.word	0x00000100


	//----- nvinfo : EIATTR_REQNTID
	.align		4
.L_17:
        /*0048*/ 	.byte	0x04, 0x10
        /*004a*/ 	.short	(.L_19 - .L_18)
.L_18:
        /*004c*/ 	.word	0x00000100
        /*0050*/ 	.word	0x00000001
        /*0054*/ 	.word	0x00000001


	//----- nvinfo : EIATTR_CBANK_PARAM_SIZE
	.align		4
.L_19:
        /*0058*/ 	.byte	0x03, 0x19
        /*005a*/ 	.short	0x0014


	//----- nvinfo : EIATTR_PARAM_CBANK
	.align		4
        /*005c*/ 	.byte	0x04, 0x0a
        /*005e*/ 	.short	(.L_21 - .L_20)
	.align		4
.L_20:
        /*0060*/ 	.word	index@(.nv.constant0.triton_poi_fused_add_20)
        /*0064*/ 	.short	0x0210
        /*0066*/ 	.short	0x0014


	//----- nvinfo : EIATTR_SW_WAR
	.align		4
.L_21:
        /*0068*/ 	.byte	0x04, 0x36
        /*006a*/ 	.short	(.L_23 - .L_22)
.L_22:
        /*006c*/ 	.word	0x00000008
.L_23:


//--------------------- .nv.callgraph             --------------------------
	.section	.nv.callgraph,"",@"SHT_CUDA_CALLGRAPH"
	.align	4
	.sectionentsize	8
	.align		4
        /*0000*/ 	.word	0x00000000
	.align		4
        /*0004*/ 	.word	0xffffffff
	.align		4
        /*0008*/ 	.word	0x00000000
	.align		4
        /*000c*/ 	.word	0xfffffffe
	.align		4
        /*0010*/ 	.word	0x00000000
	.align		4
        /*0014*/ 	.word	0xfffffffd
	.align		4
        /*0018*/ 	.word	0x00000000
	.align		4
        /*001c*/ 	.word	0xfffffffc


//--------------------- .text.triton_poi_fused_add_20 --------------------------
	.section	.text.triton_poi_fused_add_20,"ax",@progbits
	.align	128
        .global         triton_poi_fused_add_20
        .type           triton_poi_fused_add_20,@function
        .size           triton_poi_fused_add_20,(.L_x_1 - triton_poi_fused_add_20)
        .other          triton_poi_fused_add_20,@"STO_CUDA_ENTRY STV_DEFAULT"
triton_poi_fused_add_20:
.text.triton_poi_fused_add_20:
[----:B------:R-:W-:Y:S01]  /*0000*/  LDC R1, c[0x0][0x28] ;  /* 0x00000a00ff017b82 */ /* 0x000fe20000000800 */
[----:B------:R-:W1:Y:S07]  /*0010*/  S2R R0, SR_TID.X ;  /* 0x0000000000007919 */ /* 0x000e6e0000002100 */
[----:B------:R-:W2:Y:S01]  /*0020*/  LDC.64 R2, c[0x0][0x218] ;  /* 0x00008600ff027b82 */ /* 0x000ea20000000a00 */
[----:B------:R-:W-:Y:S01]  /*0030*/  ULDC.64 UR4, c[0x0][0x208] ;  /* 0x0000820000047ab9 */ /* 0x000fe20000000a00 */
[----:B------:R-:W3:Y:S06]  /*0040*/  S2R R7, SR_CTAID.X ;  /* 0x0000000000077919 */ /* 0x000eec0000002500 */
[----:B------:R-:W4:Y:S01]  /*0050*/  LDC.64 R4, c[0x0][0x210] ;  /* 0x00008400ff047b82 */ /* 0x000f220000000a00 */
[----:B-1----:R-:W-:-:S04]  /*0060*/  SHF.L.U32 R0, R0, 0x1, RZ ;  /* 0x0000000100007819 */ /* 0x002fc800000006ff */
[----:B------:R-:W-:-:S04]  /*0070*/  LOP3.LUT R0, R0, 0x1fe, RZ, 0xc0, !PT ;  /* 0x000001fe00007812 */ /* 0x000fc800078ec0ff */
[----:B---3--:R-:W-:-:S05]  /*0080*/  LEA R7, R7, R0, 0x9 ;  /* 0x0000000007077211 */ /* 0x008fca00078e48ff */
[----:B--2---:R-:W-:-:S04]  /*0090*/  IMAD.WIDE R2, R7, 0x4, R2 ;  /* 0x0000000407027825 */ /* 0x004fc800078e0202 */
[----:B----4-:R-:W-:Y:S02]  /*00a0*/  IMAD.WIDE R4, R7, 0x4, R4 ;  /* 0x0000000407047825 */ /* 0x010fe400078e0204 */
[----:B------:R-:W2:Y:S04]  /*00b0*/  LDG.E.64 R2, desc[UR4][R2.64] ;  /* 0x0000000402027981 */ /* 0x000ea8000c1e1b00 */
[----:B------:R-:W2:Y:S02]  /*00c0*/  LDG.E.64 R6, desc[UR4][R4.64] ;  /* 0x0000000404067981 */ /* 0x000ea4000c1e1b00 */
[----:B--2---:R-:W-:Y:S01]  /*00d0*/  FADD R6, R2, R6 ;  /* 0x0000000602067221 */ /* 0x004fe20000000000 */
[----:B------:R-:W-:-:S05]  /*00e0*/  FADD R7, R3, R7 ;  /* 0x0000000703077221 */ /* 0x000fca0000000000 */
[----:B------:R-:W-:Y:S01]  /*00f0*/  STG.E.64 desc[UR4][R4.64], R6 ;  /* 0x0000000604007986 */ /* 0x000fe2000c101b04 */
[----:B------:R-:W-:Y:S05]  /*0100*/  EXIT ;  /* 0x000000000000794d */ /* 0x000fea0003800000 */
.L_x_0:
[----:B------:R-:W-:-:S00]  /*0110*/  BRA `(.L_x_0) ;  /* 0xfffffffc00fc7947 */ /* 0x000fc0000383ffff */
[----:B------:R-:W-:-:S00]  /*0120*/  NOP ;  /* 0x0000000000007918 */ /* 0x000fc00000000000 */
        /* <DEDUP_REMOVED lines=13> */
.L_x_1:


//--------------------- .nv.constant0.triton_poi_fused_add_20 --------------------------
	.section	.nv.constant0.triton_poi_fused_add_20,"a",@progbits
	.sectionflags	@""
	.align	4
.nv.constant0.triton_poi_fused_add_20:
	.zero		548
